//
// Generated by NVIDIA NVVM Compiler
//
// Compiler Build ID: CL-36424714
// Cuda compilation tools, release 13.0, V13.0.88
// Based on NVVM 20.0.0
//

.version 9.0
.target sm_100
.address_size 64

	// .globl	_Z3addPiS_S_

.visible .entry _Z3addPiS_S_(
	.param .u64 .ptr .align 1 _Z3addPiS_S__param_0,
	.param .u64 .ptr .align 1 _Z3addPiS_S__param_1,
	.param .u64 .ptr .align 1 _Z3addPiS_S__param_2
)
{
	.reg .pred 	%p<2>;
	.reg .b32 	%r<8>;
	.reg .b64 	%rd<11>;

	ld.param.u64 	%rd1, [_Z3addPiS_S__param_0];
	ld.param.u64 	%rd2, [_Z3addPiS_S__param_1];
	ld.param.u64 	%rd3, [_Z3addPiS_S__param_2];
	mov.u32 	%r2, %tid.x;
	mov.u32 	%r3, %ctaid.x;
	mov.u32 	%r4, %ntid.x;
	mad.lo.s32 	%r1, %r3, %r4, %r2;
	setp.gt.s32 	%p1, %r1, 33791;
	@%p1 bra 	$L__BB0_2;
	cvta.to.global.u64 	%rd4, %rd1;
	cvta.to.global.u64 	%rd5, %rd2;
	cvta.to.global.u64 	%rd6, %rd3;
	mul.wide.s32 	%rd7, %r1, 4;
	add.s64 	%rd8, %rd4, %rd7;
	ld.global.u32 	%r5, [%rd8];
	add.s64 	%rd9, %rd5, %rd7;
	ld.global.u32 	%r6, [%rd9];
	add.s32 	%r7, %r6, %r5;
	add.s64 	%rd10, %rd6, %rd7;
	st.global.u32 	[%rd10], %r7;
$L__BB0_2:
	ret;

}


// ===== COMPILED SASS (sm_100) =====

	.target	sm_100

	.elftype	@"ET_EXEC"


//--------------------- .note.nv.tkinfo           --------------------------
	.section	.note.nv.tkinfo,"",@"SHT_NOTE"
	.sectionflags	@"SHF_NOTE_NV_TKINFO"
	.tkinfo
        /*0018*/ 	.word	0x00000002
        /*0030*/ 	.string	""
        /*0030*/ 	.string	"ptxas"
        /*0030*/ 	.string	"Cuda compilation tools, release 13.0, V13.0.88"
        /*0030*/ 	.string	"Build cuda_13.0.r13.0/compiler.36424714_0"
        /*0030*/ 	.string	"-arch sm_100 -m 64 "



//--------------------- .note.nv.cuinfo           --------------------------
	.section	.note.nv.cuinfo,"",@"SHT_NOTE"
	.sectionflags	@"SHF_NOTE_NV_CUINFO"
        /*0018*/ 	.short	0x0002
        /*001a*/ 	.short	0x0064
        /*001c*/ 	.short	0x0082
	.zero		2


//--------------------- .nv.info                  --------------------------
	.section	.nv.info,"",@"SHT_CUDA_INFO"
	.align	4


	//----- nvinfo : EIATTR_REGCOUNT
	.align		4
        /*0000*/ 	.byte	0x04, 0x2f
        /*0002*/ 	.short	(.L_1 - .L_0)
	.align		4
.L_0:
        /*0004*/ 	.word	index@(_Z3addPiS_S_)
        /*0008*/ 	.word	0x0000000c


	//----- nvinfo : EIATTR_FRAME_SIZE
	.align		4
.L_1:
        /*000c*/ 	.byte	0x04, 0x11
        /*000e*/ 	.short	(.L_3 - .L_2)
	.align		4
.L_2:
        /*0010*/ 	.word	index@(_Z3addPiS_S_)
        /*0014*/ 	.word	0x00000000


	//----- nvinfo : EIATTR_MIN_STACK_SIZE
	.align		4
.L_3:
        /*0018*/ 	.byte	0x04, 0x12
        /*001a*/ 	.short	(.L_5 - .L_4)
	.align		4
.L_4:
        /*001c*/ 	.word	index@(_Z3addPiS_S_)
        /*0020*/ 	.word	0x00000000
.L_5:


//--------------------- .nv.compat                --------------------------
	.section	.nv.compat,"",@"SHT_CUDA_COMPAT_INFO"
	.align	4
        /*0000*/ 	.byte	0x02, 0x09, 0x00, 0x00, 0x02, 0x02, 0x01, 0x00, 0x02, 0x05, 0x05, 0x00, 0x03, 0x07, 0x01, 0x01
        /*0010*/ 	.byte	0x02, 0x03, 0x00, 0x00, 0x02, 0x06, 0x01, 0x00, 0x04, 0x0b, 0x08, 0x00, 0x09, 0x00, 0x00, 0x00
        /*0020*/ 	.byte	0x00, 0x00, 0x00, 0x00


//--------------------- .nv.info._Z3addPiS_S_     --------------------------
	.section	.nv.info._Z3addPiS_S_,"",@"SHT_CUDA_INFO"
	.sectionflags	@""
	.align	4


	//----- nvinfo : EIATTR_CUDA_API_VERSION
	.align		4
        /*0000*/ 	.byte	0x04, 0x37
        /*0002*/ 	.short	(.L_7 - .L_6)
.L_6:
        /*0004*/ 	.word	0x00000082


	//----- nvinfo : EIATTR_KPARAM_INFO
	.align		4
.L_7:
        /*0008*/ 	.byte	0x04, 0x17
        /*000a*/ 	.short	(.L_9 - .L_8)
.L_8:
        /*000c*/ 	.word	0x00000000
        /*0010*/ 	.short	0x0002
        /*0012*/ 	.short	0x0010
        /*0014*/ 	.byte	0x00, 0xf5, 0x21, 0x00


	//----- nvinfo : EIATTR_KPARAM_INFO
	.align		4
.L_9:
        /*0018*/ 	.byte	0x04, 0x17
        /*001a*/ 	.short	(.L_11 - .L_10)
.L_10:
        /*001c*/ 	.word	0x00000000
        /*0020*/ 	.short	0x0001
        /*0022*/ 	.short	0x0008
        /*0024*/ 	.byte	0x00, 0xf5, 0x21, 0x00


	//----- nvinfo : EIATTR_KPARAM_INFO
	.align		4
.L_11:
        /*0028*/ 	.byte	0x04, 0x17
        /*002a*/ 	.short	(.L_13 - .L_12)
.L_12:
        /*002c*/ 	.word	0x00000000
        /*0030*/ 	.short	0x0000
        /*0032*/ 	.short	0x0000
        /*0034*/ 	.byte	0x00, 0xf5, 0x21, 0x00


	//----- nvinfo : EIATTR_SPARSE_MMA_MASK
	.align		4
.L_13:
        /*0038*/ 	.byte	0x03, 0x50
        /*003a*/ 	.short	0x0000


	//----- nvinfo : EIATTR_MAXREG_COUNT
	.align		4
        /*003c*/ 	.byte	0x03, 0x1b
        /*003e*/ 	.short	0x00ff


	//----- nvinfo : EIATTR_MERCURY_ISA_VERSION
	.align		4
        /*0040*/ 	.byte	0x03, 0x5f
        /*0042*/ 	.short	0x0101


	//----- nvinfo : EIATTR_VRC_CTA_INIT_COUNT
	.align		4
        /*0044*/ 	.byte	0x02, 0x4a
	.zero		1
	.zero		1


	//----- nvinfo : EIATTR_EXIT_INSTR_OFFSETS
	.align		4
        /*0048*/ 	.byte	0x04, 0x1c
        /*004a*/ 	.short	(.L_15 - .L_14)


	//   ....[0]....
.L_14:
        /*004c*/ 	.word	0x00000060


	//   ....[1]....
        /*0050*/ 	.word	0x00000120


	//----- nvinfo : EIATTR_CBANK_PARAM_SIZE
	.align		4
.L_15:
        /*0054*/ 	.byte	0x03, 0x19
        /*0056*/ 	.short	0x0018


	//----- nvinfo : EIATTR_PARAM_CBANK
	.align		4
        /*0058*/ 	.byte	0x04, 0x0a
        /*005a*/ 	.short	(.L_17 - .L_16)
	.align		4
.L_16:
        /*005c*/ 	.word	index@(.nv.constant0._Z3addPiS_S_)
        /*0060*/ 	.short	0x0380
        /*0062*/ 	.short	0x0018


	//----- nvinfo : EIATTR_SW_WAR
	.align		4
.L_17:
        /*0064*/ 	.byte	0x04, 0x36
        /*0066*/ 	.short	(.L_19 - .L_18)
.L_18:
        /*0068*/ 	.word	0x00000008
.L_19:


//--------------------- .nv.callgraph             --------------------------
	.section	.nv.callgraph,"",@"SHT_CUDA_CALLGRAPH"
	.align	4
	.sectionentsize	8
	.align		4
        /*0000*/ 	.word	0x00000000
	.align		4
        /*0004*/ 	.word	0xffffffff
	.align		4
        /*0008*/ 	.word	0x00000000
	.align		4
        /*000c*/ 	.word	0xfffffffe
	.align		4
        /*0010*/ 	.word	0x00000000
	.align		4
        /*0014*/ 	.word	0xfffffffd
	.align		4
        /*0018*/ 	.word	0x00000000
	.align		4
        /*001c*/ 	.word	0xfffffffc


//--------------------- .text._Z3addPiS_S_        --------------------------
	.section	.text._Z3addPiS_S_,"ax",@progbits
	.align	128
        .global         _Z3addPiS_S_
        .type           _Z3addPiS_S_,@function
        .size           _Z3addPiS_S_,(.L_x_1 - _Z3addPiS_S_)
        .other          _Z3addPiS_S_,@"STO_CUDA_ENTRY STV_DEFAULT"
_Z3addPiS_S_:
.text._Z3addPiS_S_:
[----:B------:R-:W-:Y:S01]  /*0000*/  LDC R1, c[0x0][0x37c] ;  /* 0x0000df00ff017b82 */ /* 0x000fe20000000800 */
[----:B------:R-:W0:Y:S07]  /*0010*/  S2R R9, SR_TID.X ;  /* 0x0000000000097919 */ /* 0x000e2e0000002100 */
[----:B------:R-:W0:Y:S08]  /*0020*/  S2UR UR4, SR_CTAID.X ;  /* 0x00000000000479c3 */ /* 0x000e300000002500 */
[----:B------:R-:W0:Y:S02]  /*0030*/  LDC R0, c[0x0][0x360] ;  /* 0x0000d800ff007b82 */ /* 0x000e240000000800 */
[----:B0-----:R-:W-:-:S05]  /*0040*/  IMAD R9, R0, UR4, R9 ;  /* 0x0000000400097c24 */ /* 0x001fca000f8e0209 */
[----:B------:R-:W-:-:S13]  /*0050*/  ISETP.GT.AND P0, PT, R9, 0x83ff, PT ;  /* 0x000083ff0900780c */ /* 0x000fda0003f04270 */
[----:B------:R-:W-:Y:S05]  /*0060*/  @P0 EXIT ;  /* 0x000000000000094d */ /* 0x000fea0003800000 */
[----:B------:R-:W0:Y:S01]  /*0070*/  LDC.64 R2, c[0x0][0x380] ;  /* 0x0000e000ff027b82 */ /* 0x000e220000000a00 */
[----:B------:R-:W1:Y:S07]  /*0080*/  LDCU.64 UR4, c[0x0][0x358] ;  /* 0x00006b00ff0477ac */ /* 0x000e6e0008000a00 */
[----:B------:R-:W2:Y:S08]  /*0090*/  LDC.64 R4, c[0x0][0x388] ;  /* 0x0000e200ff047b82 */ /* 0x000eb00000000a00 */
[----:B------:R-:W3:Y:S01]  /*00a0*/  LDC.64 R6, c[0x0][0x390] ;  /* 0x0000e400ff067b82 */ /* 0x000ee20000000a00 */
[----:B0-----:R-:W-:-:S06]  /*00b0*/  IMAD.WIDE R2, R9, 0x4, R2 ;  /* 0x0000000409027825 */ /* 0x001fcc00078e0202 */
[----:B-1----:R-:W4:Y:S01]  /*00c0*/  LDG.E R2, desc[UR4][R2.64] ;  /* 0x0000000402027981 */ /* 0x002f22000c1e1900 */
[----:B--2---:R-:W-:-:S06]  /*00d0*/  IMAD.WIDE R4, R9, 0x4, R4 ;  /* 0x0000000409047825 */ /* 0x004fcc00078e0204 */
[----:B------:R-:W4:Y:S01]  /*00e0*/  LDG.E R5, desc[UR4][R4.64] ;  /* 0x0000000404057981 */ /* 0x000f22000c1e1900 */
[----:B---3--:R-:W-:Y:S01]  /*00f0*/  IMAD.WIDE R6, R9, 0x4, R6 ;  /* 0x0000000409067825 */ /* 0x008fe200078e0206 */
[----:B----4-:R-:W-:-:S05]  /*0100*/  IADD3 R9, PT, PT, R2, R5, RZ ;  /* 0x0000000502097210 */ /* 0x010fca0007ffe0ff */
[----:B------:R-:W-:Y:S01]  /*0110*/  STG.E desc[UR4][R6.64], R9 ;  /* 0x0000000906007986 */ /* 0x000fe2000c101904 */
[----:B------:R-:W-:Y:S05]  /*0120*/  EXIT ;  /* 0x000000000000794d */ /* 0x000fea0003800000 */
.L_x_0:
[----:B------:R-:W-:-:S00]  /*0130*/  BRA `(.L_x_0) ;  /* 0xfffffffc00fc7947 */ /* 0x000fc0000383ffff */
[----:B------:R-:W-:-:S00]  /*0140*/  NOP ;  /* 0x0000000000007918 */ /* 0x000fc00000000000 */
        /* <DEDUP_REMOVED lines=11> */
.L_x_1:


//--------------------- .nv.shared.reserved.0     --------------------------
	.section	.nv.shared.reserved.0,"aw",@nobits
	.weak		__nv_reservedSMEM_offset_0_alias
	.size		__nv_reservedSMEM_offset_0_alias, 0, 64
	.other		__nv_reservedSMEM_offset_0_alias,@"STO_CUDA_RESERVED_SHARED STV_DEFAULT"
__nv_reservedSMEM_offset_0_alias:
	.zero		0
	.zero		64


//--------------------- .nv.constant0._Z3addPiS_S_ --------------------------
	.section	.nv.constant0._Z3addPiS_S_,"a",@progbits
	.sectionflags	@""
	.align	4
.nv.constant0._Z3addPiS_S_:
	.zero		920


//--------------------- SYMBOLS --------------------------

	.type		.nv.reservedSmem.offset0,@object
	.size		.nv.reservedSmem.offset0,0x4
